//
// Generated by NVIDIA NVVM Compiler
//
// Compiler Build ID: CL-36424714
// Cuda compilation tools, release 13.0, V13.0.88
// Based on NVVM 20.0.0
//

.version 9.0
.target sm_100
.address_size 64

	// .globl	_Z9reduce_v3ILi128EEvPiS0_m
// _ZZ9reduce_v3ILi128EEvPiS0_mE4smem has been demoted

.visible .entry _Z9reduce_v3ILi128EEvPiS0_m(
	.param .u64 .ptr .align 1 _Z9reduce_v3ILi128EEvPiS0_m_param_0,
	.param .u64 .ptr .align 1 _Z9reduce_v3ILi128EEvPiS0_m_param_1,
	.param .u64 _Z9reduce_v3ILi128EEvPiS0_m_param_2
)
{
	.reg .pred 	%p<5>;
	.reg .b32 	%r<20>;
	.reg .b32 	%f<6>;
	.reg .b64 	%rd<11>;
	// demoted variable
	.shared .align 4 .b8 _ZZ9reduce_v3ILi128EEvPiS0_mE4smem[512];
	ld.param.u64 	%rd2, [_Z9reduce_v3ILi128EEvPiS0_m_param_0];
	ld.param.u64 	%rd1, [_Z9reduce_v3ILi128EEvPiS0_m_param_1];
	cvta.to.global.u64 	%rd3, %rd2;
	mov.u32 	%r1, %tid.x;
	mov.u32 	%r2, %ctaid.x;
	mov.u32 	%r19, %ntid.x;
	mul.lo.s32 	%r7, %r19, %r2;
	shl.b32 	%r8, %r7, 1;
	add.s32 	%r9, %r8, %r1;
	mul.wide.u32 	%rd4, %r9, 4;
	add.s64 	%rd5, %rd3, %rd4;
	ld.global.u32 	%r10, [%rd5];
	add.s32 	%r11, %r9, 128;
	mul.wide.u32 	%rd6, %r11, 4;
	add.s64 	%rd7, %rd3, %rd6;
	ld.global.u32 	%r12, [%rd7];
	add.s32 	%r13, %r12, %r10;
	cvt.rn.f32.s32 	%f1, %r13;
	shl.b32 	%r14, %r1, 2;
	mov.u32 	%r15, _ZZ9reduce_v3ILi128EEvPiS0_mE4smem;
	add.s32 	%r4, %r15, %r14;
	st.shared.f32 	[%r4], %f1;
	bar.sync 	0;
	setp.lt.u32 	%p1, %r19, 2;
	@%p1 bra 	$L__BB0_4;
$L__BB0_1:
	shr.u32 	%r6, %r19, 1;
	setp.ge.u32 	%p2, %r1, %r6;
	@%p2 bra 	$L__BB0_3;
	shl.b32 	%r16, %r6, 2;
	add.s32 	%r17, %r4, %r16;
	ld.shared.f32 	%f2, [%r17];
	ld.shared.f32 	%f3, [%r4];
	add.f32 	%f4, %f2, %f3;
	st.shared.f32 	[%r4], %f4;
$L__BB0_3:
	bar.sync 	0;
	setp.gt.u32 	%p3, %r19, 3;
	mov.u32 	%r19, %r6;
	@%p3 bra 	$L__BB0_1;
$L__BB0_4:
	setp.ne.s32 	%p4, %r1, 0;
	@%p4 bra 	$L__BB0_6;
	ld.shared.f32 	%f5, [_ZZ9reduce_v3ILi128EEvPiS0_mE4smem];
	cvt.rzi.s32.f32 	%r18, %f5;
	cvta.to.global.u64 	%rd8, %rd1;
	mul.wide.u32 	%rd9, %r2, 4;
	add.s64 	%rd10, %rd8, %rd9;
	st.global.u32 	[%rd10], %r18;
$L__BB0_6:
	ret;

}


// ===== COMPILED SASS (sm_100) =====

	.target	sm_100

	.elftype	@"ET_EXEC"


//--------------------- .note.nv.tkinfo           --------------------------
	.section	.note.nv.tkinfo,"",@"SHT_NOTE"
	.sectionflags	@"SHF_NOTE_NV_TKINFO"
	.tkinfo
        /*0018*/ 	.word	0x00000002
        /*0030*/ 	.string	""
        /*0030*/ 	.string	"ptxas"
        /*0030*/ 	.string	"Cuda compilation tools, release 13.0, V13.0.88"
        /*0030*/ 	.string	"Build cuda_13.0.r13.0/compiler.36424714_0"
        /*0030*/ 	.string	"-arch sm_100 -m 64 "



//--------------------- .note.nv.cuinfo           --------------------------
	.section	.note.nv.cuinfo,"",@"SHT_NOTE"
	.sectionflags	@"SHF_NOTE_NV_CUINFO"
        /*0018*/ 	.short	0x0002
        /*001a*/ 	.short	0x0064
        /*001c*/ 	.short	0x0082
	.zero		2


//--------------------- .nv.info                  --------------------------
	.section	.nv.info,"",@"SHT_CUDA_INFO"
	.align	4


	//----- nvinfo : EIATTR_REGCOUNT
	.align		4
        /*0000*/ 	.byte	0x04, 0x2f
        /*0002*/ 	.short	(.L_1 - .L_0)
	.align		4
.L_0:
        /*0004*/ 	.word	index@(_Z9reduce_v3ILi128EEvPiS0_m)
        /*0008*/ 	.word	0x0000000e


	//----- nvinfo : EIATTR_FRAME_SIZE
	.align		4
.L_1:
        /*000c*/ 	.byte	0x04, 0x11
        /*000e*/ 	.short	(.L_3 - .L_2)
	.align		4
.L_2:
        /*0010*/ 	.word	index@(_Z9reduce_v3ILi128EEvPiS0_m)
        /*0014*/ 	.word	0x00000000


	//----- nvinfo : EIATTR_MIN_STACK_SIZE
	.align		4
.L_3:
        /*0018*/ 	.byte	0x04, 0x12
        /*001a*/ 	.short	(.L_5 - .L_4)
	.align		4
.L_4:
        /*001c*/ 	.word	index@(_Z9reduce_v3ILi128EEvPiS0_m)
        /*0020*/ 	.word	0x00000000
.L_5:


//--------------------- .nv.compat                --------------------------
	.section	.nv.compat,"",@"SHT_CUDA_COMPAT_INFO"
	.align	4
        /*0000*/ 	.byte	0x02, 0x09, 0x00, 0x00, 0x02, 0x02, 0x01, 0x00, 0x02, 0x05, 0x05, 0x00, 0x03, 0x07, 0x01, 0x01
        /*0010*/ 	.byte	0x02, 0x03, 0x00, 0x00, 0x02, 0x06, 0x01, 0x00, 0x04, 0x0b, 0x08, 0x00, 0x09, 0x00, 0x00, 0x00
        /*0020*/ 	.byte	0x00, 0x00, 0x00, 0x00


//--------------------- .nv.info._Z9reduce_v3ILi128EEvPiS0_m --------------------------
	.section	.nv.info._Z9reduce_v3ILi128EEvPiS0_m,"",@"SHT_CUDA_INFO"
	.sectionflags	@""
	.align	4


	//----- nvinfo : EIATTR_CUDA_API_VERSION
	.align		4
        /*0000*/ 	.byte	0x04, 0x37
        /*0002*/ 	.short	(.L_7 - .L_6)
.L_6:
        /*0004*/ 	.word	0x00000082


	//----- nvinfo : EIATTR_KPARAM_INFO
	.align		4
.L_7:
        /*0008*/ 	.byte	0x04, 0x17
        /*000a*/ 	.short	(.L_9 - .L_8)
.L_8:
        /*000c*/ 	.word	0x00000000
        /*0010*/ 	.short	0x0002
        /*0012*/ 	.short	0x0010
        /*0014*/ 	.byte	0x00, 0xf0, 0x21, 0x00


	//----- nvinfo : EIATTR_KPARAM_INFO
	.align		4
.L_9:
        /*0018*/ 	.byte	0x04, 0x17
        /*001a*/ 	.short	(.L_11 - .L_10)
.L_10:
        /*001c*/ 	.word	0x00000000
        /*0020*/ 	.short	0x0001
        /*0022*/ 	.short	0x0008
        /*0024*/ 	.byte	0x00, 0xf5, 0x21, 0x00


	//----- nvinfo : EIATTR_KPARAM_INFO
	.align		4
.L_11:
        /*0028*/ 	.byte	0x04, 0x17
        /*002a*/ 	.short	(.L_13 - .L_12)
.L_12:
        /*002c*/ 	.word	0x00000000
        /*0030*/ 	.short	0x0000
        /*0032*/ 	.short	0x0000
        /*0034*/ 	.byte	0x00, 0xf5, 0x21, 0x00


	//----- nvinfo : EIATTR_SPARSE_MMA_MASK
	.align		4
.L_13:
        /*0038*/ 	.byte	0x03, 0x50
        /*003a*/ 	.short	0x0000


	//----- nvinfo : EIATTR_MAXREG_COUNT
	.align		4
        /*003c*/ 	.byte	0x03, 0x1b
        /*003e*/ 	.short	0x00ff


	//----- nvinfo : EIATTR_NUM_BARRIERS
	.align		4
        /*0040*/ 	.byte	0x02, 0x4c
        /*0042*/ 	.byte	0x01
	.zero		1


	//----- nvinfo : EIATTR_MERCURY_ISA_VERSION
	.align		4
        /*0044*/ 	.byte	0x03, 0x5f
        /*0046*/ 	.short	0x0101


	//----- nvinfo : EIATTR_VRC_CTA_INIT_COUNT
	.align		4
        /*0048*/ 	.byte	0x02, 0x4a
	.zero		1
	.zero		1


	//----- nvinfo : EIATTR_EXIT_INSTR_OFFSETS
	.align		4
        /*004c*/ 	.byte	0x04, 0x1c
        /*004e*/ 	.short	(.L_15 - .L_14)


	//   ....[0]....
.L_14:
        /*0050*/ 	.word	0x00000240


	//   ....[1]....
        /*0054*/ 	.word	0x000002d0


	//----- nvinfo : EIATTR_CBANK_PARAM_SIZE
	.align		4
.L_15:
        /*0058*/ 	.byte	0x03, 0x19
        /*005a*/ 	.short	0x0018


	//----- nvinfo : EIATTR_PARAM_CBANK
	.align		4
        /*005c*/ 	.byte	0x04, 0x0a
        /*005e*/ 	.short	(.L_17 - .L_16)
	.align		4
.L_16:
        /*0060*/ 	.word	index@(.nv.constant0._Z9reduce_v3ILi128EEvPiS0_m)
        /*0064*/ 	.short	0x0380
        /*0066*/ 	.short	0x0018


	//----- nvinfo : EIATTR_SW_WAR
	.align		4
.L_17:
        /*0068*/ 	.byte	0x04, 0x36
        /*006a*/ 	.short	(.L_19 - .L_18)
.L_18:
        /*006c*/ 	.word	0x00000008
.L_19:


//--------------------- .nv.callgraph             --------------------------
	.section	.nv.callgraph,"",@"SHT_CUDA_CALLGRAPH"
	.align	4
	.sectionentsize	8
	.align		4
        /*0000*/ 	.word	0x00000000
	.align		4
        /*0004*/ 	.word	0xffffffff
	.align		4
        /*0008*/ 	.word	0x00000000
	.align		4
        /*000c*/ 	.word	0xfffffffe
	.align		4
        /*0010*/ 	.word	0x00000000
	.align		4
        /*0014*/ 	.word	0xfffffffd
	.align		4
        /*0018*/ 	.word	0x00000000
	.align		4
        /*001c*/ 	.word	0xfffffffc


//--------------------- .text._Z9reduce_v3ILi128EEvPiS0_m --------------------------
	.section	.text._Z9reduce_v3ILi128EEvPiS0_m,"ax",@progbits
	.align	128
        .global         _Z9reduce_v3ILi128EEvPiS0_m
        .type           _Z9reduce_v3ILi128EEvPiS0_m,@function
        .size           _Z9reduce_v3ILi128EEvPiS0_m,(.L_x_3 - _Z9reduce_v3ILi128EEvPiS0_m)
        .other          _Z9reduce_v3ILi128EEvPiS0_m,@"STO_CUDA_ENTRY STV_DEFAULT"
_Z9reduce_v3ILi128EEvPiS0_m:
.text._Z9reduce_v3ILi128EEvPiS0_m:
[----:B------:R-:W-:Y:S01]  /*0000*/  LDC R1, c[0x0][0x37c] ;  /* 0x0000df00ff017b82 */ /* 0x000fe20000000800 */
[----:B------:R-:W0:Y:S01]  /*0010*/  S2R R11, SR_CTAID.X ;  /* 0x00000000000b7919 */ /* 0x000e220000002500 */
[----:B------:R-:W0:Y:S06]  /*0020*/  LDCU UR8, c[0x0][0x360] ;  /* 0x00006c00ff0877ac */ /* 0x000e2c0008000800 */
[----:B------:R-:W1:Y:S01]  /*0030*/  LDC.64 R4, c[0x0][0x380] ;  /* 0x0000e000ff047b82 */ /* 0x000e620000000a00 */
[----:B------:R-:W2:Y:S01]  /*0040*/  S2R R9, SR_TID.X ;  /* 0x0000000000097919 */ /* 0x000ea20000002100 */
[----:B------:R-:W3:Y:S01]  /*0050*/  LDCU.64 UR6, c[0x0][0x358] ;  /* 0x00006b00ff0677ac */ /* 0x000ee20008000a00 */
[----:B0-----:R-:W-:-:S04]  /*0060*/  IMAD R0, R11, UR8, RZ ;  /* 0x000000080b007c24 */ /* 0x001fc8000f8e02ff */
[----:B--2---:R-:W-:-:S04]  /*0070*/  IMAD R3, R0, 0x2, R9 ;  /* 0x0000000200037824 */ /* 0x004fc800078e0209 */
[C---:B------:R-:W-:Y:S02]  /*0080*/  VIADD R7, R3.reuse, 0x80 ;  /* 0x0000008003077836 */ /* 0x040fe40000000000 */
[----:B-1----:R-:W-:-:S04]  /*0090*/  IMAD.WIDE.U32 R2, R3, 0x4, R4 ;  /* 0x0000000403027825 */ /* 0x002fc800078e0004 */
[----:B------:R-:W-:Y:S02]  /*00a0*/  IMAD.WIDE.U32 R4, R7, 0x4, R4 ;  /* 0x0000000407047825 */ /* 0x000fe400078e0004 */
[----:B---3--:R-:W2:Y:S04]  /*00b0*/  LDG.E R2, desc[UR6][R2.64] ;  /* 0x0000000602027981 */ /* 0x008ea8000c1e1900 */
[----:B------:R-:W2:Y:S01]  /*00c0*/  LDG.E R5, desc[UR6][R4.64] ;  /* 0x0000000604057981 */ /* 0x000ea2000c1e1900 */
[----:B------:R-:W0:Y:S01]  /*00d0*/  S2UR UR5, SR_CgaCtaId ;  /* 0x00000000000579c3 */ /* 0x000e220000008800 */
[----:B------:R-:W-:Y:S01]  /*00e0*/  UMOV UR4, 0x400 ;  /* 0x0000040000047882 */ /* 0x000fe20000000000 */
[----:B------:R-:W-:Y:S01]  /*00f0*/  UISETP.GE.U32.AND UP0, UPT, UR8, 0x2, UPT ;  /* 0x000000020800788c */ /* 0x000fe2000bf06070 */
[----:B------:R-:W-:Y:S01]  /*0100*/  ISETP.NE.AND P0, PT, R9, RZ, PT ;  /* 0x000000ff0900720c */ /* 0x000fe20003f05270 */
[----:B0-----:R-:W-:-:S06]  /*0110*/  ULEA UR4, UR5, UR4, 0x18 ;  /* 0x0000000405047291 */ /* 0x001fcc000f8ec0ff */
[----:B------:R-:W-:Y:S02]  /*0120*/  LEA R7, R9, UR4, 0x2 ;  /* 0x0000000409077c11 */ /* 0x000fe4000f8e10ff */
[----:B--2---:R-:W-:-:S04]  /*0130*/  IADD3 R0, PT, PT, R2, R5, RZ ;  /* 0x0000000502007210 */ /* 0x004fc80007ffe0ff */
[----:B------:R-:W-:-:S05]  /*0140*/  I2FP.F32.S32 R0, R0 ;  /* 0x0000000000007245 */ /* 0x000fca0000201400 */
[----:B------:R0:W-:Y:S01]  /*0150*/  STS [R7], R0 ;  /* 0x0000000007007388 */ /* 0x0001e20000000800 */
[----:B------:R-:W-:Y:S06]  /*0160*/  BAR.SYNC.DEFER_BLOCKING 0x0 ;  /* 0x0000000000007b1d */ /* 0x000fec0000010000 */
[----:B------:R-:W-:Y:S05]  /*0170*/  BRA.U !UP0, `(.L_x_0) ;  /* 0x0000000108307547 */ /* 0x000fea000b800000 */
[----:B0-----:R-:W-:-:S07]  /*0180*/  IMAD.U32 R0, RZ, RZ, UR8 ;  /* 0x00000008ff007e24 */ /* 0x001fce000f8e00ff */
.L_x_1:
[----:B------:R-:W-:-:S04]  /*0190*/  SHF.R.U32.HI R6, RZ, 0x1, R0 ;  /* 0x00000001ff067819 */ /* 0x000fc80000011600 */
[----:B------:R-:W-:-:S13]  /*01a0*/  ISETP.GE.U32.AND P1, PT, R9, R6, PT ;  /* 0x000000060900720c */ /* 0x000fda0003f26070 */
[----:B------:R-:W-:Y:S01]  /*01b0*/  @!P1 LEA R2, R6, R7, 0x2 ;  /* 0x0000000706029211 */ /* 0x000fe200078e10ff */
[----:B------:R-:W-:Y:S05]  /*01c0*/  @!P1 LDS R3, [R7] ;  /* 0x0000000007039984 */ /* 0x000fea0000000800 */
[----:B------:R-:W0:Y:S02]  /*01d0*/  @!P1 LDS R2, [R2] ;  /* 0x0000000002029984 */ /* 0x000e240000000800 */
[----:B0-----:R-:W-:-:S05]  /*01e0*/  @!P1 FADD R4, R2, R3 ;  /* 0x0000000302049221 */ /* 0x001fca0000000000 */
[----:B------:R1:W-:Y:S01]  /*01f0*/  @!P1 STS [R7], R4 ;  /* 0x0000000407009388 */ /* 0x0003e20000000800 */
[----:B------:R-:W-:Y:S01]  /*0200*/  BAR.SYNC.DEFER_BLOCKING 0x0 ;  /* 0x0000000000007b1d */ /* 0x000fe20000010000 */
[----:B------:R-:W-:Y:S02]  /*0210*/  ISETP.GT.U32.AND P1, PT, R0, 0x3, PT ;  /* 0x000000030000780c */ /* 0x000fe40003f24070 */
[----:B------:R-:W-:-:S11]  /*0220*/  MOV R0, R6 ;  /* 0x0000000600007202 */ /* 0x000fd60000000f00 */
[----:B-1----:R-:W-:Y:S05]  /*0230*/  @P1 BRA `(.L_x_1) ;  /* 0xfffffffc00d41947 */ /* 0x002fea000383ffff */
.L_x_0:
[----:B------:R-:W-:Y:S05]  /*0240*/  @P0 EXIT ;  /* 0x000000000000094d */ /* 0x000fea0003800000 */
[----:B------:R-:W1:Y:S01]  /*0250*/  S2UR UR5, SR_CgaCtaId ;  /* 0x00000000000579c3 */ /* 0x000e620000008800 */
[----:B------:R-:W-:-:S07]  /*0260*/  UMOV UR4, 0x400 ;  /* 0x0000040000047882 */ /* 0x000fce0000000000 */
[----:B------:R-:W2:Y:S01]  /*0270*/  LDC.64 R2, c[0x0][0x388] ;  /* 0x0000e200ff027b82 */ /* 0x000ea20000000a00 */
[----:B-1----:R-:W-:Y:S01]  /*0280*/  ULEA UR4, UR5, UR4, 0x18 ;  /* 0x0000000405047291 */ /* 0x002fe2000f8ec0ff */
[----:B--2---:R-:W-:-:S08]  /*0290*/  IMAD.WIDE.U32 R2, R11, 0x4, R2 ;  /* 0x000000040b027825 */ /* 0x004fd000078e0002 */
[----:B0-----:R-:W0:Y:S02]  /*02a0*/  LDS R0, [UR4] ;  /* 0x00000004ff007984 */ /* 0x001e240008000800 */
[----:B0-----:R-:W0:Y:S02]  /*02b0*/  F2I.TRUNC.NTZ R5, R0 ;  /* 0x0000000000057305 */ /* 0x001e24000020f100 */
[----:B0-----:R-:W-:Y:S01]  /*02c0*/  STG.E desc[UR6][R2.64], R5 ;  /* 0x0000000502007986 */ /* 0x001fe2000c101906 */
[----:B------:R-:W-:Y:S05]  /*02d0*/  EXIT ;  /* 0x000000000000794d */ /* 0x000fea0003800000 */
.L_x_2:
[----:B------:R-:W-:-:S00]  /*02e0*/  BRA `(.L_x_2) ;  /* 0xfffffffc00fc7947 */ /* 0x000fc0000383ffff */
[----:B------:R-:W-:-:S00]  /*02f0*/  NOP ;  /* 0x0000000000007918 */ /* 0x000fc00000000000 */
        /* <DEDUP_REMOVED lines=8> */
.L_x_3:


//--------------------- .nv.shared._Z9reduce_v3ILi128EEvPiS0_m --------------------------
	.section	.nv.shared._Z9reduce_v3ILi128EEvPiS0_m,"aw",@nobits
	.sectionflags	@""
	.align	4
.nv.shared._Z9reduce_v3ILi128EEvPiS0_m:
	.zero		1536


//--------------------- .nv.shared.reserved.0     --------------------------
	.section	.nv.shared.reserved.0,"aw",@nobits
	.weak		__nv_reservedSMEM_offset_0_alias
	.size		__nv_reservedSMEM_offset_0_alias, 0, 64
	.other		__nv_reservedSMEM_offset_0_alias,@"STO_CUDA_RESERVED_SHARED STV_DEFAULT"
__nv_reservedSMEM_offset_0_alias:
	.zero		0
	.zero		64


//--------------------- .nv.constant0._Z9reduce_v3ILi128EEvPiS0_m --------------------------
	.section	.nv.constant0._Z9reduce_v3ILi128EEvPiS0_m,"a",@progbits
	.sectionflags	@""
	.align	4
.nv.constant0._Z9reduce_v3ILi128EEvPiS0_m:
	.zero		920


//--------------------- SYMBOLS --------------------------

	.type		.nv.reservedSmem.offset0,@object
	.size		.nv.reservedSmem.offset0,0x4
	.type		.nv.reservedSmem.cap,@object
	.size		.nv.reservedSmem.cap,0x4
